//
// Generated by NVIDIA NVVM Compiler
//
// Compiler Build ID: CL-36424714
// Cuda compilation tools, release 13.0, V13.0.88
// Based on NVVM 20.0.0
//

.version 9.0
.target sm_100
.address_size 64

	// .globl	_Z10dotProductPdS_S_i
// _ZZ10dotProductPdS_S_iE12sharedMemory has been demoted

.visible .entry _Z10dotProductPdS_S_i(
	.param .u64 .ptr .align 1 _Z10dotProductPdS_S_i_param_0,
	.param .u64 .ptr .align 1 _Z10dotProductPdS_S_i_param_1,
	.param .u64 .ptr .align 1 _Z10dotProductPdS_S_i_param_2,
	.param .u32 _Z10dotProductPdS_S_i_param_3
)
{
	.reg .pred 	%p<11>;
	.reg .b32 	%r<39>;
	.reg .b64 	%rd<23>;
	.reg .b64 	%fd<33>;
	// demoted variable
	.shared .align 8 .b8 _ZZ10dotProductPdS_S_iE12sharedMemory[2048];
	ld.param.u64 	%rd4, [_Z10dotProductPdS_S_i_param_0];
	ld.param.u64 	%rd5, [_Z10dotProductPdS_S_i_param_1];
	ld.param.u64 	%rd3, [_Z10dotProductPdS_S_i_param_2];
	ld.param.u32 	%r18, [_Z10dotProductPdS_S_i_param_3];
	cvta.to.global.u64 	%rd1, %rd5;
	cvta.to.global.u64 	%rd2, %rd4;
	mov.u32 	%r1, %tid.x;
	mov.u32 	%r2, %ctaid.x;
	mov.u32 	%r38, %ntid.x;
	mad.lo.s32 	%r36, %r2, %r38, %r1;
	mov.u32 	%r19, %nctaid.x;
	mul.lo.s32 	%r5, %r38, %r19;
	shl.b32 	%r20, %r1, 3;
	mov.u32 	%r21, _ZZ10dotProductPdS_S_iE12sharedMemory;
	add.s32 	%r6, %r21, %r20;
	mov.b64 	%rd6, 0;
	st.shared.u64 	[%r6], %rd6;
	setp.ge.s32 	%p1, %r36, %r18;
	@%p1 bra 	$L__BB0_8;
	add.s32 	%r22, %r36, %r5;
	max.s32 	%r23, %r18, %r22;
	setp.lt.s32 	%p2, %r22, %r18;
	selp.u32 	%r24, 1, 0, %p2;
	add.s32 	%r25, %r22, %r24;
	sub.s32 	%r26, %r23, %r25;
	div.u32 	%r27, %r26, %r5;
	add.s32 	%r7, %r27, %r24;
	and.b32  	%r28, %r7, 3;
	setp.eq.s32 	%p3, %r28, 3;
	mov.f64 	%fd32, 0d0000000000000000;
	@%p3 bra 	$L__BB0_4;
	add.s32 	%r29, %r7, 1;
	and.b32  	%r30, %r29, 3;
	neg.s32 	%r34, %r30;
	mov.f64 	%fd32, 0d0000000000000000;
$L__BB0_3:
	.pragma "nounroll";
	mul.wide.s32 	%rd7, %r36, 8;
	add.s64 	%rd8, %rd1, %rd7;
	add.s64 	%rd9, %rd2, %rd7;
	ld.global.f64 	%fd11, [%rd9];
	ld.global.f64 	%fd12, [%rd8];
	fma.rn.f64 	%fd32, %fd11, %fd12, %fd32;
	add.s32 	%r36, %r36, %r5;
	add.s32 	%r34, %r34, 1;
	setp.ne.s32 	%p4, %r34, 0;
	@%p4 bra 	$L__BB0_3;
$L__BB0_4:
	setp.lt.u32 	%p5, %r7, 3;
	@%p5 bra 	$L__BB0_7;
	mul.wide.s32 	%rd13, %r5, 8;
	shl.b32 	%r31, %r5, 2;
$L__BB0_6:
	mul.wide.s32 	%rd10, %r36, 8;
	add.s64 	%rd11, %rd2, %rd10;
	ld.global.f64 	%fd13, [%rd11];
	add.s64 	%rd12, %rd1, %rd10;
	ld.global.f64 	%fd14, [%rd12];
	fma.rn.f64 	%fd15, %fd13, %fd14, %fd32;
	add.s64 	%rd14, %rd11, %rd13;
	ld.global.f64 	%fd16, [%rd14];
	add.s64 	%rd15, %rd12, %rd13;
	ld.global.f64 	%fd17, [%rd15];
	fma.rn.f64 	%fd18, %fd16, %fd17, %fd15;
	add.s64 	%rd16, %rd14, %rd13;
	ld.global.f64 	%fd19, [%rd16];
	add.s64 	%rd17, %rd15, %rd13;
	ld.global.f64 	%fd20, [%rd17];
	fma.rn.f64 	%fd21, %fd19, %fd20, %fd18;
	add.s64 	%rd18, %rd16, %rd13;
	ld.global.f64 	%fd22, [%rd18];
	add.s64 	%rd19, %rd17, %rd13;
	ld.global.f64 	%fd23, [%rd19];
	fma.rn.f64 	%fd32, %fd22, %fd23, %fd21;
	add.s32 	%r36, %r31, %r36;
	setp.lt.s32 	%p6, %r36, %r18;
	@%p6 bra 	$L__BB0_6;
$L__BB0_7:
	st.shared.f64 	[%r6], %fd32;
$L__BB0_8:
	bar.sync 	0;
	setp.lt.u32 	%p7, %r38, 2;
	@%p7 bra 	$L__BB0_12;
$L__BB0_9:
	shr.u32 	%r17, %r38, 1;
	setp.ge.u32 	%p8, %r1, %r17;
	@%p8 bra 	$L__BB0_11;
	shl.b32 	%r32, %r17, 3;
	add.s32 	%r33, %r6, %r32;
	ld.shared.f64 	%fd24, [%r33];
	ld.shared.f64 	%fd25, [%r6];
	add.f64 	%fd26, %fd24, %fd25;
	st.shared.f64 	[%r6], %fd26;
$L__BB0_11:
	bar.sync 	0;
	setp.gt.u32 	%p9, %r38, 3;
	mov.u32 	%r38, %r17;
	@%p9 bra 	$L__BB0_9;
$L__BB0_12:
	setp.ne.s32 	%p10, %r1, 0;
	@%p10 bra 	$L__BB0_14;
	ld.shared.f64 	%fd27, [_ZZ10dotProductPdS_S_iE12sharedMemory];
	cvta.to.global.u64 	%rd20, %rd3;
	mul.wide.u32 	%rd21, %r2, 8;
	add.s64 	%rd22, %rd20, %rd21;
	st.global.f64 	[%rd22], %fd27;
$L__BB0_14:
	ret;

}


// ===== COMPILED SASS (sm_100) =====

	.target	sm_100

	.elftype	@"ET_EXEC"


//--------------------- .note.nv.tkinfo           --------------------------
	.section	.note.nv.tkinfo,"",@"SHT_NOTE"
	.sectionflags	@"SHF_NOTE_NV_TKINFO"
	.tkinfo
        /*0018*/ 	.word	0x00000002
        /*0030*/ 	.string	""
        /*0030*/ 	.string	"ptxas"
        /*0030*/ 	.string	"Cuda compilation tools, release 13.0, V13.0.88"
        /*0030*/ 	.string	"Build cuda_13.0.r13.0/compiler.36424714_0"
        /*0030*/ 	.string	"-arch sm_100 -m 64 "



//--------------------- .note.nv.cuinfo           --------------------------
	.section	.note.nv.cuinfo,"",@"SHT_NOTE"
	.sectionflags	@"SHF_NOTE_NV_CUINFO"
        /*0018*/ 	.short	0x0002
        /*001a*/ 	.short	0x0064
        /*001c*/ 	.short	0x0082
	.zero		2


//--------------------- .nv.info                  --------------------------
	.section	.nv.info,"",@"SHT_CUDA_INFO"
	.align	4


	//----- nvinfo : EIATTR_REGCOUNT
	.align		4
        /*0000*/ 	.byte	0x04, 0x2f
        /*0002*/ 	.short	(.L_1 - .L_0)
	.align		4
.L_0:
        /*0004*/ 	.word	index@(_Z10dotProductPdS_S_i)
        /*0008*/ 	.word	0x00000020


	//----- nvinfo : EIATTR_FRAME_SIZE
	.align		4
.L_1:
        /*000c*/ 	.byte	0x04, 0x11
        /*000e*/ 	.short	(.L_3 - .L_2)
	.align		4
.L_2:
        /*0010*/ 	.word	index@(_Z10dotProductPdS_S_i)
        /*0014*/ 	.word	0x00000000


	//----- nvinfo : EIATTR_MIN_STACK_SIZE
	.align		4
.L_3:
        /*0018*/ 	.byte	0x04, 0x12
        /*001a*/ 	.short	(.L_5 - .L_4)
	.align		4
.L_4:
        /*001c*/ 	.word	index@(_Z10dotProductPdS_S_i)
        /*0020*/ 	.word	0x00000000
.L_5:


//--------------------- .nv.compat                --------------------------
	.section	.nv.compat,"",@"SHT_CUDA_COMPAT_INFO"
	.align	4
        /*0000*/ 	.byte	0x02, 0x09, 0x00, 0x00, 0x02, 0x02, 0x01, 0x00, 0x02, 0x05, 0x05, 0x00, 0x03, 0x07, 0x01, 0x01
        /*0010*/ 	.byte	0x02, 0x03, 0x00, 0x00, 0x02, 0x06, 0x01, 0x00, 0x04, 0x0b, 0x08, 0x00, 0x01, 0x00, 0x00, 0x00
        /*0020*/ 	.byte	0x00, 0x00, 0x00, 0x00


//--------------------- .nv.info._Z10dotProductPdS_S_i --------------------------
	.section	.nv.info._Z10dotProductPdS_S_i,"",@"SHT_CUDA_INFO"
	.sectionflags	@""
	.align	4


	//----- nvinfo : EIATTR_CUDA_API_VERSION
	.align		4
        /*0000*/ 	.byte	0x04, 0x37
        /*0002*/ 	.short	(.L_7 - .L_6)
.L_6:
        /*0004*/ 	.word	0x00000082


	//----- nvinfo : EIATTR_KPARAM_INFO
	.align		4
.L_7:
        /*0008*/ 	.byte	0x04, 0x17
        /*000a*/ 	.short	(.L_9 - .L_8)
.L_8:
        /*000c*/ 	.word	0x00000000
        /*0010*/ 	.short	0x0003
        /*0012*/ 	.short	0x0018
        /*0014*/ 	.byte	0x00, 0xf0, 0x11, 0x00


	//----- nvinfo : EIATTR_KPARAM_INFO
	.align		4
.L_9:
        /*0018*/ 	.byte	0x04, 0x17
        /*001a*/ 	.short	(.L_11 - .L_10)
.L_10:
        /*001c*/ 	.word	0x00000000
        /*0020*/ 	.short	0x0002
        /*0022*/ 	.short	0x0010
        /*0024*/ 	.byte	0x00, 0xf5, 0x21, 0x00


	//----- nvinfo : EIATTR_KPARAM_INFO
	.align		4
.L_11:
        /*0028*/ 	.byte	0x04, 0x17
        /*002a*/ 	.short	(.L_13 - .L_12)
.L_12:
        /*002c*/ 	.word	0x00000000
        /*0030*/ 	.short	0x0001
        /*0032*/ 	.short	0x0008
        /*0034*/ 	.byte	0x00, 0xf5, 0x21, 0x00


	//----- nvinfo : EIATTR_KPARAM_INFO
	.align		4
.L_13:
        /*0038*/ 	.byte	0x04, 0x17
        /*003a*/ 	.short	(.L_15 - .L_14)
.L_14:
        /*003c*/ 	.word	0x00000000
        /*0040*/ 	.short	0x0000
        /*0042*/ 	.short	0x0000
        /*0044*/ 	.byte	0x00, 0xf5, 0x21, 0x00


	//----- nvinfo : EIATTR_SPARSE_MMA_MASK
	.align		4
.L_15:
        /*0048*/ 	.byte	0x03, 0x50
        /*004a*/ 	.short	0x0000


	//----- nvinfo : EIATTR_MAXREG_COUNT
	.align		4
        /*004c*/ 	.byte	0x03, 0x1b
        /*004e*/ 	.short	0x00ff


	//----- nvinfo : EIATTR_NUM_BARRIERS
	.align		4
        /*0050*/ 	.byte	0x02, 0x4c
        /*0052*/ 	.byte	0x01
	.zero		1


	//----- nvinfo : EIATTR_MERCURY_ISA_VERSION
	.align		4
        /*0054*/ 	.byte	0x03, 0x5f
        /*0056*/ 	.short	0x0101


	//----- nvinfo : EIATTR_VRC_CTA_INIT_COUNT
	.align		4
        /*0058*/ 	.byte	0x02, 0x4a
	.zero		1
	.zero		1


	//----- nvinfo : EIATTR_EXIT_INSTR_OFFSETS
	.align		4
        /*005c*/ 	.byte	0x04, 0x1c
        /*005e*/ 	.short	(.L_17 - .L_16)


	//   ....[0]....
.L_16:
        /*0060*/ 	.word	0x000006d0


	//   ....[1]....
        /*0064*/ 	.word	0x00000750


	//----- nvinfo : EIATTR_CRS_STACK_SIZE
	.align		4
.L_17:
        /*0068*/ 	.byte	0x04, 0x1e
        /*006a*/ 	.short	(.L_19 - .L_18)
.L_18:
        /*006c*/ 	.word	0x00000000


	//----- nvinfo : EIATTR_CBANK_PARAM_SIZE
	.align		4
.L_19:
        /*0070*/ 	.byte	0x03, 0x19
        /*0072*/ 	.short	0x001c


	//----- nvinfo : EIATTR_PARAM_CBANK
	.align		4
        /*0074*/ 	.byte	0x04, 0x0a
        /*0076*/ 	.short	(.L_21 - .L_20)
	.align		4
.L_20:
        /*0078*/ 	.word	index@(.nv.constant0._Z10dotProductPdS_S_i)
        /*007c*/ 	.short	0x0380
        /*007e*/ 	.short	0x001c


	//----- nvinfo : EIATTR_SW_WAR
	.align		4
.L_21:
        /*0080*/ 	.byte	0x04, 0x36
        /*0082*/ 	.short	(.L_23 - .L_22)
.L_22:
        /*0084*/ 	.word	0x00000008
.L_23:


//--------------------- .nv.callgraph             --------------------------
	.section	.nv.callgraph,"",@"SHT_CUDA_CALLGRAPH"
	.align	4
	.sectionentsize	8
	.align		4
        /*0000*/ 	.word	0x00000000
	.align		4
        /*0004*/ 	.word	0xffffffff
	.align		4
        /*0008*/ 	.word	0x00000000
	.align		4
        /*000c*/ 	.word	0xfffffffe
	.align		4
        /*0010*/ 	.word	0x00000000
	.align		4
        /*0014*/ 	.word	0xfffffffd
	.align		4
        /*0018*/ 	.word	0x00000000
	.align		4
        /*001c*/ 	.word	0xfffffffc


//--------------------- .text._Z10dotProductPdS_S_i --------------------------
	.section	.text._Z10dotProductPdS_S_i,"ax",@progbits
	.align	128
        .global         _Z10dotProductPdS_S_i
        .type           _Z10dotProductPdS_S_i,@function
        .size           _Z10dotProductPdS_S_i,(.L_x_11 - _Z10dotProductPdS_S_i)
        .other          _Z10dotProductPdS_S_i,@"STO_CUDA_ENTRY STV_DEFAULT"
_Z10dotProductPdS_S_i:
.text._Z10dotProductPdS_S_i:
[----:B------:R-:W-:Y:S08]  /*0000*/  LDC R1, c[0x0][0x37c] ;  /* 0x0000df00ff017b82 */ /* 0x000ff00000000800 */
[----:B------:R-:W0:Y:S01]  /*0010*/  S2UR UR5, SR_CgaCtaId ;  /* 0x00000000000579c3 */ /* 0x000e220000008800 */
[----:B------:R-:W1:Y:S01]  /*0020*/  S2R R0, SR_TID.X ;  /* 0x0000000000007919 */ /* 0x000e620000002100 */
[----:B------:R-:W2:Y:S01]  /*0030*/  LDCU UR8, c[0x0][0x360] ;  /* 0x00006c00ff0877ac */ /* 0x000ea20008000800 */
[----:B------:R-:W-:Y:S01]  /*0040*/  BSSY.RECONVERGENT B0, `(.L_x_0) ;  /* 0x0000059000007945 */ /* 0x000fe20003800200 */
[----:B------:R-:W3:Y:S01]  /*0050*/  S2R R3, SR_CTAID.X ;  /* 0x0000000000037919 */ /* 0x000ee20000002500 */
[----:B------:R-:W-:Y:S01]  /*0060*/  UMOV UR4, 0x400 ;  /* 0x0000040000047882 */ /* 0x000fe20000000000 */
[----:B------:R-:W4:Y:S02]  /*0070*/  LDCU.64 UR6, c[0x0][0x358] ;  /* 0x00006b00ff0677ac */ /* 0x000f240008000a00 */
[----:B------:R-:W5:Y:S01]  /*0080*/  LDC R5, c[0x0][0x370] ;  /* 0x0000dc00ff057b82 */ /* 0x000f620000000800 */
[----:B--2---:R-:W-:Y:S01]  /*0090*/  IMAD.U32 R4, RZ, RZ, UR8 ;  /* 0x00000008ff047e24 */ /* 0x004fe2000f8e00ff */
[----:B0-----:R-:W-:Y:S01]  /*00a0*/  ULEA UR4, UR5, UR4, 0x18 ;  /* 0x0000000405047291 */ /* 0x001fe2000f8ec0ff */
[----:B------:R-:W0:Y:S01]  /*00b0*/  LDCU UR5, c[0x0][0x398] ;  /* 0x00007300ff0577ac */ /* 0x000e220008000800 */
[----:B-----5:R-:W-:-:S04]  /*00c0*/  IMAD R5, R5, UR8, RZ ;  /* 0x0000000805057c24 */ /* 0x020fc8000f8e02ff */
[----:B-1----:R-:W-:Y:S01]  /*00d0*/  LEA R2, R0, UR4, 0x3 ;  /* 0x0000000400027c11 */ /* 0x002fe2000f8e18ff */
[----:B---3--:R-:W-:-:S04]  /*00e0*/  IMAD R24, R3, UR8, R0 ;  /* 0x0000000803187c24 */ /* 0x008fc8000f8e0200 */
[----:B------:R1:W-:Y:S01]  /*00f0*/  STS.64 [R2], RZ ;  /* 0x000000ff02007388 */ /* 0x0003e20000000a00 */
[----:B0-----:R-:W-:-:S13]  /*0100*/  ISETP.GE.AND P0, PT, R24, UR5, PT ;  /* 0x0000000518007c0c */ /* 0x001fda000bf06270 */
[----:B-1--4-:R-:W-:Y:S05]  /*0110*/  @P0 BRA `(.L_x_1) ;  /* 0x00000004002c0947 */ /* 0x012fea0003800000 */
[----:B------:R-:W0:Y:S01]  /*0120*/  I2F.U32.RP R11, R5 ;  /* 0x00000005000b7306 */ /* 0x000e220000209000 */
[C---:B------:R-:W-:Y:S01]  /*0130*/  IMAD.IADD R8, R5.reuse, 0x1, R24 ;  /* 0x0000000105087824 */ /* 0x040fe200078e0218 */
[----:B------:R-:W-:Y:S01]  /*0140*/  IADD3 R13, PT, PT, RZ, -R5, RZ ;  /* 0x80000005ff0d7210 */ /* 0x000fe20007ffe0ff */
[----:B------:R-:W-:Y:S01]  /*0150*/  BSSY.RECONVERGENT B1, `(.L_x_2) ;  /* 0x000002a000017945 */ /* 0x000fe20003800200 */
[----:B------:R-:W-:Y:S02]  /*0160*/  ISETP.NE.U32.AND P2, PT, R5, RZ, PT ;  /* 0x000000ff0500720c */ /* 0x000fe40003f45070 */
[C---:B------:R-:W-:Y:S02]  /*0170*/  ISETP.GE.AND P0, PT, R8.reuse, UR5, PT ;  /* 0x0000000508007c0c */ /* 0x040fe4000bf06270 */
[----:B------:R-:W-:Y:S02]  /*0180*/  VIMNMX R9, PT, PT, R8, UR5, !PT ;  /* 0x0000000508097c48 */ /* 0x000fe4000ffe0100 */
[----:B------:R-:W-:-:S04]  /*0190*/  SEL R10, RZ, 0x1, P0 ;  /* 0x00000001ff0a7807 */ /* 0x000fc80000000000 */
[----:B------:R-:W-:Y:S01]  /*01a0*/  IADD3 R8, PT, PT, R9, -R8, -R10 ;  /* 0x8000000809087210 */ /* 0x000fe20007ffe80a */
[----:B0-----:R-:W0:Y:S02]  /*01b0*/  MUFU.RCP R11, R11 ;  /* 0x0000000b000b7308 */ /* 0x001e240000001000 */
[----:B0-----:R-:W-:-:S06]  /*01c0*/  VIADD R6, R11, 0xffffffe ;  /* 0x0ffffffe0b067836 */ /* 0x001fcc0000000000 */
[----:B------:R0:W1:Y:S02]  /*01d0*/  F2I.FTZ.U32.TRUNC.NTZ R7, R6 ;  /* 0x0000000600077305 */ /* 0x000064000021f000 */
[----:B0-----:R-:W-:Y:S02]  /*01e0*/  IMAD.MOV.U32 R6, RZ, RZ, RZ ;  /* 0x000000ffff067224 */ /* 0x001fe400078e00ff */
[----:B-1----:R-:W-:-:S04]  /*01f0*/  IMAD R13, R13, R7, RZ ;  /* 0x000000070d0d7224 */ /* 0x002fc800078e02ff */
[----:B------:R-:W-:-:S06]  /*0200*/  IMAD.HI.U32 R7, R7, R13, R6 ;  /* 0x0000000d07077227 */ /* 0x000fcc00078e0006 */
[----:B------:R-:W-:-:S05]  /*0210*/  IMAD.HI.U32 R7, R7, R8, RZ ;  /* 0x0000000807077227 */ /* 0x000fca00078e00ff */
[----:B------:R-:W-:-:S05]  /*0220*/  IADD3 R6, PT, PT, -R7, RZ, RZ ;  /* 0x000000ff07067210 */ /* 0x000fca0007ffe1ff */
[----:B------:R-:W-:-:S05]  /*0230*/  IMAD R8, R5, R6, R8 ;  /* 0x0000000605087224 */ /* 0x000fca00078e0208 */
[----:B------:R-:W-:-:S13]  /*0240*/  ISETP.GE.U32.AND P0, PT, R8, R5, PT ;  /* 0x000000050800720c */ /* 0x000fda0003f06070 */
[----:B------:R-:W-:Y:S02]  /*0250*/  @P0 IMAD.IADD R8, R8, 0x1, -R5 ;  /* 0x0000000108080824 */ /* 0x000fe400078e0a05 */
[----:B------:R-:W-:-:S03]  /*0260*/  @P0 VIADD R7, R7, 0x1 ;  /* 0x0000000107070836 */ /* 0x000fc60000000000 */
[----:B------:R-:W-:-:S13]  /*0270*/  ISETP.GE.U32.AND P1, PT, R8, R5, PT ;  /* 0x000000050800720c */ /* 0x000fda0003f26070 */
[----:B------:R-:W-:Y:S02]  /*0280*/  @P1 IADD3 R7, PT, PT, R7, 0x1, RZ ;  /* 0x0000000107071810 */ /* 0x000fe40007ffe0ff */
[----:B------:R-:W-:-:S05]  /*0290*/  @!P2 LOP3.LUT R7, RZ, R5, RZ, 0x33, !PT ;  /* 0x00000005ff07a212 */ /* 0x000fca00078e33ff */
[----:B------:R-:W-:-:S05]  /*02a0*/  IMAD.IADD R12, R10, 0x1, R7 ;  /* 0x000000010a0c7824 */ /* 0x000fca00078e0207 */
[C---:B------:R-:W-:Y:S02]  /*02b0*/  LOP3.LUT R6, R12.reuse, 0x3, RZ, 0xc0, !PT ;  /* 0x000000030c067812 */ /* 0x040fe400078ec0ff */
[----:B------:R-:W-:Y:S02]  /*02c0*/  ISETP.GE.U32.AND P1, PT, R12, 0x3, PT ;  /* 0x000000030c00780c */ /* 0x000fe40003f26070 */
[----:B------:R-:W-:Y:S02]  /*02d0*/  ISETP.NE.AND P0, PT, R6, 0x3, PT ;  /* 0x000000030600780c */ /* 0x000fe40003f05270 */
[----:B------:R-:W-:-:S11]  /*02e0*/  CS2R R6, SRZ ;  /* 0x0000000000067805 */ /* 0x000fd6000001ff00 */
[----:B------:R-:W-:Y:S05]  /*02f0*/  @!P0 BRA `(.L_x_3) ;  /* 0x00000000003c8947 */ /* 0x000fea0003800000 */
[----:B------:R-:W0:Y:S01]  /*0300*/  LDC.64 R8, c[0x0][0x380] ;  /* 0x0000e000ff087b82 */ /* 0x000e220000000a00 */
[----:B------:R-:W-:-:S04]  /*0310*/  IADD3 R6, PT, PT, R12, 0x1, RZ ;  /* 0x000000010c067810 */ /* 0x000fc80007ffe0ff */
[----:B------:R-:W-:Y:S02]  /*0320*/  LOP3.LUT R12, R6, 0x3, RZ, 0xc0, !PT ;  /* 0x00000003060c7812 */ /* 0x000fe400078ec0ff */
[----:B------:R-:W-:Y:S01]  /*0330*/  CS2R R6, SRZ ;  /* 0x0000000000067805 */ /* 0x000fe2000001ff00 */
[----:B------:R-:W1:Y:S02]  /*0340*/  LDC.64 R10, c[0x0][0x388] ;  /* 0x0000e200ff0a7b82 */ /* 0x000e640000000a00 */
[----:B------:R-:W-:-:S07]  /*0350*/  IMAD.MOV R16, RZ, RZ, -R12 ;  /* 0x000000ffff107224 */ /* 0x000fce00078e0a0c */
.L_x_4:
[----:B-1----:R-:W-:-:S04]  /*0360*/  IMAD.WIDE R12, R24, 0x8, R10 ;  /* 0x00000008180c7825 */ /* 0x002fc800078e020a */
[----:B0-----:R-:W-:Y:S02]  /*0370*/  IMAD.WIDE R14, R24, 0x8, R8 ;  /* 0x00000008180e7825 */ /* 0x001fe400078e0208 */
[----:B------:R-:W2:Y:S04]  /*0380*/  LDG.E.64 R12, desc[UR6][R12.64] ;  /* 0x000000060c0c7981 */ /* 0x000ea8000c1e1b00 */
[----:B------:R-:W2:Y:S01]  /*0390*/  LDG.E.64 R14, desc[UR6][R14.64] ;  /* 0x000000060e0e7981 */ /* 0x000ea2000c1e1b00 */
[----:B------:R-:W-:Y:S01]  /*03a0*/  IADD3 R16, PT, PT, R16, 0x1, RZ ;  /* 0x0000000110107810 */ /* 0x000fe20007ffe0ff */
[----:B------:R-:W-:-:S03]  /*03b0*/  IMAD.IADD R24, R5, 0x1, R24 ;  /* 0x0000000105187824 */ /* 0x000fc600078e0218 */
[----:B------:R-:W-:Y:S01]  /*03c0*/  ISETP.NE.AND P0, PT, R16, RZ, PT ;  /* 0x000000ff1000720c */ /* 0x000fe20003f05270 */
[----:B--2---:R-:W-:-:S12]  /*03d0*/  DFMA R6, R14, R12, R6 ;  /* 0x0000000c0e06722b */ /* 0x004fd80000000006 */
[----:B------:R-:W-:Y:S05]  /*03e0*/  @P0 BRA `(.L_x_4) ;  /* 0xfffffffc00dc0947 */ /* 0x000fea000383ffff */
.L_x_3:
[----:B------:R-:W-:Y:S05]  /*03f0*/  BSYNC.RECONVERGENT B1 ;  /* 0x0000000000017941 */ /* 0x000fea0003800200 */
.L_x_2:
[----:B------:R-:W-:Y:S04]  /*0400*/  BSSY.RECONVERGENT B1, `(.L_x_5) ;  /* 0x000001b000017945 */ /* 0x000fe80003800200 */
[----:B------:R-:W-:Y:S05]  /*0410*/  @!P1 BRA `(.L_x_6) ;  /* 0x0000000000649947 */ /* 0x000fea0003800000 */
.L_x_7:
[----:B------:R-:W0:Y:S08]  /*0420*/  LDC.64 R8, c[0x0][0x380] ;  /* 0x0000e000ff087b82 */ /* 0x000e300000000a00 */
[----:B------:R-:W1:Y:S01]  /*0430*/  LDC.64 R10, c[0x0][0x388] ;  /* 0x0000e200ff0a7b82 */ /* 0x000e620000000a00 */
[----:B0-----:R-:W-:-:S05]  /*0440*/  IMAD.WIDE R20, R24, 0x8, R8 ;  /* 0x0000000818147825 */ /* 0x001fca00078e0208 */
[----:B------:R-:W2:Y:S01]  /*0450*/  LDG.E.64 R16, desc[UR6][R20.64] ;  /* 0x0000000614107981 */ /* 0x000ea2000c1e1b00 */
[----:B-1----:R-:W-:-:S05]  /*0460*/  IMAD.WIDE R10, R24, 0x8, R10 ;  /* 0x00000008180a7825 */ /* 0x002fca00078e020a */
[----:B------:R-:W2:Y:S01]  /*0470*/  LDG.E.64 R18, desc[UR6][R10.64] ;  /* 0x000000060a127981 */ /* 0x000ea2000c1e1b00 */
[----:B------:R-:W-:-:S04]  /*0480*/  IMAD.WIDE R28, R5, 0x8, R20 ;  /* 0x00000008051c7825 */ /* 0x000fc800078e0214 */
[C---:B------:R-:W-:Y:S01]  /*0490*/  IMAD.WIDE R26, R5.reuse, 0x8, R10 ;  /* 0x00000008051a7825 */ /* 0x040fe200078e020a */
[----:B------:R0:W3:Y:S04]  /*04a0*/  LDG.E.64 R12, desc[UR6][R28.64] ;  /* 0x000000061c0c7981 */ /* 0x0000e8000c1e1b00 */
[----:B------:R1:W3:Y:S01]  /*04b0*/  LDG.E.64 R14, desc[UR6][R26.64] ;  /* 0x000000061a0e7981 */ /* 0x0002e2000c1e1b00 */
[----:B0-----:R-:W-:-:S04]  /*04c0*/  IMAD.WIDE R28, R5, 0x8, R28 ;  /* 0x00000008051c7825 */ /* 0x001fc800078e021c */
[C---:B-1----:R-:W-:Y:S01]  /*04d0*/  IMAD.WIDE R26, R5.reuse, 0x8, R26 ;  /* 0x00000008051a7825 */ /* 0x042fe200078e021a */
[----:B------:R-:W4:Y:S04]  /*04e0*/  LDG.E.64 R8, desc[UR6][R28.64] ;  /* 0x000000061c087981 */ /* 0x000f28000c1e1b00 */
[----:B------:R-:W4:Y:S01]  /*04f0*/  LDG.E.64 R10, desc[UR6][R26.64] ;  /* 0x000000061a0a7981 */ /* 0x000f22000c1e1b00 */
[----:B------:R-:W-:-:S04]  /*0500*/  IMAD.WIDE R22, R5, 0x8, R28 ;  /* 0x0000000805167825 */ /* 0x000fc800078e021c */
[C---:B------:R-:W-:Y:S02]  /*0510*/  IMAD.WIDE R20, R5.reuse, 0x8, R26 ;  /* 0x0000000805147825 */ /* 0x040fe400078e021a */
[----:B------:R-:W5:Y:S04]  /*0520*/  LDG.E.64 R22, desc[UR6][R22.64] ;  /* 0x0000000616167981 */ /* 0x000f68000c1e1b00 */
[----:B------:R-:W5:Y:S01]  /*0530*/  LDG.E.64 R20, desc[UR6][R20.64] ;  /* 0x0000000614147981 */ /* 0x000f62000c1e1b00 */
[----:B------:R-:W-:-:S04]  /*0540*/  LEA R24, R5, R24, 0x2 ;  /* 0x0000001805187211 */ /* 0x000fc800078e10ff */
[----:B------:R-:W-:Y:S01]  /*0550*/  ISETP.GE.AND P0, PT, R24, UR5, PT ;  /* 0x0000000518007c0c */ /* 0x000fe2000bf06270 */
[----:B--2---:R-:W-:-:S08]  /*0560*/  DFMA R16, R16, R18, R6 ;  /* 0x000000121010722b */ /* 0x004fd00000000006 */
[----:B---3--:R-:W-:-:S08]  /*0570*/  DFMA R12, R12, R14, R16 ;  /* 0x0000000e0c0c722b */ /* 0x008fd00000000010 */
[----:B----4-:R-:W-:-:S08]  /*0580*/  DFMA R8, R8, R10, R12 ;  /* 0x0000000a0808722b */ /* 0x010fd0000000000c */
[----:B-----5:R-:W-:Y:S01]  /*0590*/  DFMA R6, R22, R20, R8 ;  /* 0x000000141606722b */ /* 0x020fe20000000008 */
[----:B------:R-:W-:Y:S10]  /*05a0*/  @!P0 BRA `(.L_x_7) ;  /* 0xfffffffc009c8947 */ /* 0x000ff4000383ffff */
.L_x_6:
[----:B------:R-:W-:Y:S05]  /*05b0*/  BSYNC.RECONVERGENT B1 ;  /* 0x0000000000017941 */ /* 0x000fea0003800200 */
.L_x_5:
[----:B------:R0:W-:Y:S02]  /*05c0*/  STS.64 [R2], R6 ;  /* 0x0000000602007388 */ /* 0x0001e40000000a00 */
.L_x_1:
[----:B------:R-:W-:Y:S05]  /*05d0*/  BSYNC.RECONVERGENT B0 ;  /* 0x0000000000007941 */ /* 0x000fea0003800200 */
.L_x_0:
[----:B------:R-:W-:Y:S01]  /*05e0*/  BAR.SYNC.DEFER_BLOCKING 0x0 ;  /* 0x0000000000007b1d */ /* 0x000fe20000010000 */
[----:B------:R-:W-:Y:S02]  /*05f0*/  ISETP.GE.U32.AND P1, PT, R4, 0x2, PT ;  /* 0x000000020400780c */ /* 0x000fe40003f26070 */
[----:B------:R-:W-:-:S11]  /*0600*/  ISETP.NE.AND P0, PT, R0, RZ, PT ;  /* 0x000000ff0000720c */ /* 0x000fd60003f05270 */
[----:B------:R-:W-:Y:S05]  /*0610*/  @!P1 BRA `(.L_x_8) ;  /* 0x00000000002c9947 */ /* 0x000fea0003800000 */
.L_x_9:
[----:B------:R-:W-:-:S04]  /*0620*/  SHF.R.U32.HI R11, RZ, 0x1, R4 ;  /* 0x00000001ff0b7819 */ /* 0x000fc80000011604 */
[----:B------:R-:W-:-:S13]  /*0630*/  ISETP.GE.U32.AND P1, PT, R0, R11, PT ;  /* 0x0000000b0000720c */ /* 0x000fda0003f26070 */
[----:B------:R-:W-:Y:S01]  /*0640*/  @!P1 IMAD R5, R11, 0x8, R2 ;  /* 0x000000080b059824 */ /* 0x000fe200078e0202 */
[----:B------:R-:W-:Y:S04]  /*0650*/  @!P1 LDS.64 R8, [R2] ;  /* 0x0000000002089984 */ /* 0x000fe80000000a00 */
[----:B0-----:R-:W0:Y:S02]  /*0660*/  @!P1 LDS.64 R6, [R5] ;  /* 0x0000000005069984 */ /* 0x001e240000000a00 */
[----:B0-----:R-:W-:-:S07]  /*0670*/  @!P1 DADD R6, R6, R8 ;  /* 0x0000000006069229 */ /* 0x001fce0000000008 */
[----:B------:R1:W-:Y:S01]  /*0680*/  @!P1 STS.64 [R2], R6 ;  /* 0x0000000602009388 */ /* 0x0003e20000000a00 */
[----:B------:R-:W-:Y:S01]  /*0690*/  BAR.SYNC.DEFER_BLOCKING 0x0 ;  /* 0x0000000000007b1d */ /* 0x000fe20000010000 */
[----:B------:R-:W-:Y:S02]  /*06a0*/  ISETP.GT.U32.AND P1, PT, R4, 0x3, PT ;  /* 0x000000030400780c */ /* 0x000fe40003f24070 */
[----:B------:R-:W-:-:S11]  /*06b0*/  MOV R4, R11 ;  /* 0x0000000b00047202 */ /* 0x000fd60000000f00 */
[----:B-1----:R-:W-:Y:S05]  /*06c0*/  @P1 BRA `(.L_x_9) ;  /* 0xfffffffc00d41947 */ /* 0x002fea000383ffff */
.L_x_8:
[----:B------:R-:W-:Y:S05]  /*06d0*/  @P0 EXIT ;  /* 0x000000000000094d */ /* 0x000fea0003800000 */
[----:B------:R-:W1:Y:S01]  /*06e0*/  S2UR UR5, SR_CgaCtaId ;  /* 0x00000000000579c3 */ /* 0x000e620000008800 */
[----:B------:R-:W-:-:S07]  /*06f0*/  UMOV UR4, 0x400 ;  /* 0x0000040000047882 */ /* 0x000fce0000000000 */
[----:B0-----:R-:W0:Y:S01]  /*0700*/  LDC.64 R6, c[0x0][0x390] ;  /* 0x0000e400ff067b82 */ /* 0x001e220000000a00 */
[----:B-1----:R-:W-:Y:S01]  /*0710*/  ULEA UR4, UR5, UR4, 0x18 ;  /* 0x0000000405047291 */ /* 0x002fe2000f8ec0ff */
[----:B0-----:R-:W-:-:S08]  /*0720*/  IMAD.WIDE.U32 R2, R3, 0x8, R6 ;  /* 0x0000000803027825 */ /* 0x001fd000078e0006 */
[----:B------:R-:W0:Y:S04]  /*0730*/  LDS.64 R4, [UR4] ;  /* 0x00000004ff047984 */ /* 0x000e280008000a00 */
[----:B0-----:R-:W-:Y:S01]  /*0740*/  STG.E.64 desc[UR6][R2.64], R4 ;  /* 0x0000000402007986 */ /* 0x001fe2000c101b06 */
[----:B------:R-:W-:Y:S05]  /*0750*/  EXIT ;  /* 0x000000000000794d */ /* 0x000fea0003800000 */
.L_x_10:
[----:B------:R-:W-:-:S00]  /*0760*/  BRA `(.L_x_10) ;  /* 0xfffffffc00fc7947 */ /* 0x000fc0000383ffff */
[----:B------:R-:W-:-:S00]  /*0770*/  NOP ;  /* 0x0000000000007918 */ /* 0x000fc00000000000 */
        /* <DEDUP_REMOVED lines=8> */
.L_x_11:


//--------------------- .nv.shared._Z10dotProductPdS_S_i --------------------------
	.section	.nv.shared._Z10dotProductPdS_S_i,"aw",@nobits
	.sectionflags	@""
	.align	8
.nv.shared._Z10dotProductPdS_S_i:
	.zero		3072


//--------------------- .nv.shared.reserved.0     --------------------------
	.section	.nv.shared.reserved.0,"aw",@nobits
	.weak		__nv_reservedSMEM_offset_0_alias
	.size		__nv_reservedSMEM_offset_0_alias, 0, 64
	.other		__nv_reservedSMEM_offset_0_alias,@"STO_CUDA_RESERVED_SHARED STV_DEFAULT"
__nv_reservedSMEM_offset_0_alias:
	.zero		0
	.zero		64


//--------------------- .nv.constant0._Z10dotProductPdS_S_i --------------------------
	.section	.nv.constant0._Z10dotProductPdS_S_i,"a",@progbits
	.sectionflags	@""
	.align	4
.nv.constant0._Z10dotProductPdS_S_i:
	.zero		924


//--------------------- SYMBOLS --------------------------

	.type		.nv.reservedSmem.offset0,@object
	.size		.nv.reservedSmem.offset0,0x4
	.type		.nv.reservedSmem.cap,@object
	.size		.nv.reservedSmem.cap,0x4
